	.headerflags	@"EF_CUDA_TEXMODE_UNIFIED EF_CUDA_64BIT_ADDRESS EF_CUDA_ACCELERATORS EF_CUDA_SM90 EF_CUDA_VIRTUAL_SM(EF_CUDA_SM90)"
	.elftype	@"ET_EXEC"


//--------------------- .nv.info                  --------------------------
	.section	.nv.info,"",@"SHT_CUDA_INFO"
	.align	4


	//----- nvinfo : EIATTR_REGCOUNT
	.align		4
        /*0000*/ 	.byte	0x04, 0x2f
        /*0002*/ 	.short	(.L_3 - .L_2)
	.align		4
.L_2:
        /*0004*/ 	.word	index@(triton_poi_fused__native_batch_norm_legit_no_training_add_convolution_silu_2)
        /*0008*/ 	.word	0x00000018


	//----- nvinfo : EIATTR_MIN_STACK_SIZE
	.align		4
.L_3:
        /*000c*/ 	.byte	0x04, 0x12
        /*000e*/ 	.short	(.L_5 - .L_4)
	.align		4
.L_4:
        /*0010*/ 	.word	index@(triton_poi_fused__native_batch_norm_legit_no_training_add_convolution_silu_2)
        /*0014*/ 	.word	0x00000000


	//----- nvinfo : EIATTR_FRAME_SIZE
	.align		4
.L_5:
        /*0018*/ 	.byte	0x04, 0x11
        /*001a*/ 	.short	(.L_7 - .L_6)
	.align		4
.L_6:
        /*001c*/ 	.word	index@(triton_poi_fused__native_batch_norm_legit_no_training_add_convolution_silu_2)
        /*0020*/ 	.word	0x00000000


	//----- nvinfo : EIATTR_MIN_STACK_SIZE
	.align		4
.L_7:
        /*0024*/ 	.byte	0x04, 0x12
        /*0026*/ 	.short	(.L_9 - .L_8)
	.align		4
.L_8:
        /*0028*/ 	.word	index@(triton_poi_fused__native_batch_norm_legit_no_training_add_convolution_silu_2)
        /*002c*/ 	.word	0x00000000
.L_9:


//--------------------- .nv.info.triton_poi_fused__native_batch_norm_legit_no_training_add_convolution_silu_2 --------------------------
	.section	.nv.info.triton_poi_fused__native_batch_norm_legit_no_training_add_convolution_silu_2,"",@"SHT_CUDA_INFO"
	.sectionflags	@""
	.align	4


	//----- nvinfo : EIATTR_CUDA_API_VERSION
	.align		4
        /*0000*/ 	.byte	0x04, 0x37
        /*0002*/ 	.short	(.L_11 - .L_10)
.L_10:
        /*0004*/ 	.word	0x0000007c


	//----- nvinfo : EIATTR_KPARAM_INFO
	.align		4
.L_11:
        /*0008*/ 	.byte	0x04, 0x17
        /*000a*/ 	.short	(.L_13 - .L_12)
.L_12:
        /*000c*/ 	.word	0x00000000
        /*0010*/ 	.short	0x0008
        /*0012*/ 	.short	0x0040
        /*0014*/ 	.byte	0x00, 0xf0, 0x11, 0x00


	//----- nvinfo : EIATTR_KPARAM_INFO
	.align		4
.L_13:
        /*0018*/ 	.byte	0x04, 0x17
        /*001a*/ 	.short	(.L_15 - .L_14)
.L_14:
        /*001c*/ 	.word	0x00000000
        /*0020*/ 	.short	0x0007
        /*0022*/ 	.short	0x0038
        /*0024*/ 	.byte	0x00, 0xf4, 0x21, 0x00


	//----- nvinfo : EIATTR_KPARAM_INFO
	.align		4
.L_15:
        /*0028*/ 	.byte	0x04, 0x17
        /*002a*/ 	.short	(.L_17 - .L_16)
.L_16:
        /*002c*/ 	.word	0x00000000
        /*0030*/ 	.short	0x0006
        /*0032*/ 	.short	0x0030
        /*0034*/ 	.byte	0x00, 0xf4, 0x21, 0x00


	//----- nvinfo : EIATTR_KPARAM_INFO
	.align		4
.L_17:
        /*0038*/ 	.byte	0x04, 0x17
        /*003a*/ 	.short	(.L_19 - .L_18)
.L_18:
        /*003c*/ 	.word	0x00000000
        /*0040*/ 	.short	0x0005
        /*0042*/ 	.short	0x0028
        /*0044*/ 	.byte	0x00, 0xf4, 0x21, 0x00


	//----- nvinfo : EIATTR_KPARAM_INFO
	.align		4
.L_19:
        /*0048*/ 	.byte	0x04, 0x17
        /*004a*/ 	.short	(.L_21 - .L_20)
.L_20:
        /*004c*/ 	.word	0x00000000
        /*0050*/ 	.short	0x0004
        /*0052*/ 	.short	0x0020
        /*0054*/ 	.byte	0x00, 0xf4, 0x21, 0x00


	//----- nvinfo : EIATTR_KPARAM_INFO
	.align		4
.L_21:
        /*0058*/ 	.byte	0x04, 0x17
        /*005a*/ 	.short	(.L_23 - .L_22)
.L_22:
        /*005c*/ 	.word	0x00000000
        /*0060*/ 	.short	0x0003
        /*0062*/ 	.short	0x0018
        /*0064*/ 	.byte	0x00, 0xf4, 0x21, 0x00


	//----- nvinfo : EIATTR_KPARAM_INFO
	.align		4
.L_23:
        /*0068*/ 	.byte	0x04, 0x17
        /*006a*/ 	.short	(.L_25 - .L_24)
.L_24:
        /*006c*/ 	.word	0x00000000
        /*0070*/ 	.short	0x0002
        /*0072*/ 	.short	0x0010
        /*0074*/ 	.byte	0x00, 0xf4, 0x21, 0x00


	//----- nvinfo : EIATTR_KPARAM_INFO
	.align		4
.L_25:
        /*0078*/ 	.byte	0x04, 0x17
        /*007a*/ 	.short	(.L_27 - .L_26)
.L_26:
        /*007c*/ 	.word	0x00000000
        /*0080*/ 	.short	0x0001
        /*0082*/ 	.short	0x0008
        /*0084*/ 	.byte	0x00, 0xf4, 0x21, 0x00


	//----- nvinfo : EIATTR_KPARAM_INFO
	.align		4
.L_27:
        /*0088*/ 	.byte	0x04, 0x17
        /*008a*/ 	.short	(.L_29 - .L_28)
.L_28:
        /*008c*/ 	.word	0x00000000
        /*0090*/ 	.short	0x0000
        /*0092*/ 	.short	0x0000
        /*0094*/ 	.byte	0x00, 0xf4, 0x21, 0x00


	//----- nvinfo : EIATTR_SPARSE_MMA_MASK
	.align		4
.L_29:
        /*0098*/ 	.byte	0x03, 0x50
        /*009a*/ 	.short	0x0000


	//----- nvinfo : EIATTR_MAXREG_COUNT
	.align		4
        /*009c*/ 	.byte	0x03, 0x1b
        /*009e*/ 	.short	0x00ff


	//----- nvinfo : EIATTR_EXIT_INSTR_OFFSETS
	.align		4
        /*00a0*/ 	.byte	0x04, 0x1c
        /*00a2*/ 	.short	(.L_31 - .L_30)


	//   ....[0]....
.L_30:
        /*00a4*/ 	.word	0x00000480


	//   ....[1]....
        /*00a8*/ 	.word	0x000004a0


	//----- nvinfo : EIATTR_REQNTID
	.align		4
.L_31:
        /*00ac*/ 	.byte	0x04, 0x10
        /*00ae*/ 	.short	(.L_33 - .L_32)
.L_32:
        /*00b0*/ 	.word	0x00000080
        /*00b4*/ 	.word	0x00000001
        /*00b8*/ 	.word	0x00000001


	//----- nvinfo : EIATTR_CBANK_PARAM_SIZE
	.align		4
.L_33:
        /*00bc*/ 	.byte	0x03, 0x19
        /*00be*/ 	.short	0x0044


	//----- nvinfo : EIATTR_PARAM_CBANK
	.align		4
        /*00c0*/ 	.byte	0x04, 0x0a
        /*00c2*/ 	.short	(.L_35 - .L_34)
	.align		4
.L_34:
        /*00c4*/ 	.word	index@(.nv.constant0.triton_poi_fused__native_batch_norm_legit_no_training_add_convolution_silu_2)
        /*00c8*/ 	.short	0x0210
        /*00ca*/ 	.short	0x0044


	//----- nvinfo : EIATTR_SW_WAR
	.align		4
.L_35:
        /*00cc*/ 	.byte	0x04, 0x36
        /*00ce*/ 	.short	(.L_37 - .L_36)
.L_36:
        /*00d0*/ 	.word	0x00000008
.L_37:


//--------------------- .nv.callgraph             --------------------------
	.section	.nv.callgraph,"",@"SHT_CUDA_CALLGRAPH"
	.align	4
	.sectionentsize	8
	.align		4
        /*0000*/ 	.word	0x00000000
	.align		4
        /*0004*/ 	.word	0xffffffff
	.align		4
        /*0008*/ 	.word	0x00000000
	.align		4
        /*000c*/ 	.word	0xfffffffe
	.align		4
        /*0010*/ 	.word	0x00000000
	.align		4
        /*0014*/ 	.word	0xfffffffd
	.align		4
        /*0018*/ 	.word	0x00000000
	.align		4
        /*001c*/ 	.word	0xfffffffc


//--------------------- .nv.constant4             --------------------------
	.section	.nv.constant4,"a",@progbits
	.align	8
	.align		8
.nv.constant4:
        /*0000*/ 	.dword	_$_str
	.align		8
        /*0008*/ 	.dword	_$_str_$_2


//--------------------- .text.triton_poi_fused__native_batch_norm_legit_no_training_add_convolution_silu_2 --------------------------
	.section	.text.triton_poi_fused__native_batch_norm_legit_no_training_add_convolution_silu_2,"ax",@progbits
	.align	128
        .global         triton_poi_fused__native_batch_norm_legit_no_training_add_convolution_silu_2
        .type           triton_poi_fused__native_batch_norm_legit_no_training_add_convolution_silu_2,@function
        .size           triton_poi_fused__native_batch_norm_legit_no_training_add_convolution_silu_2,(.L_x_1 - triton_poi_fused__native_batch_norm_legit_no_training_add_convolution_silu_2)
        .other          triton_poi_fused__native_batch_norm_legit_no_training_add_convolution_silu_2,@"STO_CUDA_ENTRY STV_DEFAULT"
triton_poi_fused__native_batch_norm_legit_no_training_add_convolution_silu_2:
.text.triton_poi_fused__native_batch_norm_legit_no_training_add_convolution_silu_2:
[----:B------:R-:W0:Y:S01]  /*0000*/  LDC R1, c[0x0][0x28] ;  /* 0x00000a00ff017b82 */ /* 0x000e220000000800 */
[----:B------:R-:W1:Y:S07]  /*0010*/  S2R R9, SR_TID.X ;  /* 0x0000000000097919 */ /* 0x000e6e0000002100 */
[----:B------:R-:W2:Y:S01]  /*0020*/  LDC.64 R18, c[0x0][0x230] ;  /* 0x00008c00ff127b82 */ /* 0x000ea20000000a00 */
[----:B------:R-:W-:Y:S01]  /*0030*/  ULDC.64 UR4, c[0x0][0x208] ;  /* 0x0000820000047ab9 */ /* 0x000fe20000000a00 */
[----:B------:R-:W3:Y:S06]  /*0040*/  S2R R0, SR_CTAID.X ;  /* 0x0000000000007919 */ /* 0x000eec0000002500 */
[----:B------:R-:W4:Y:S08]  /*0050*/  LDC.64 R16, c[0x0][0x220] ;  /* 0x00008800ff107b82 */ /* 0x000f300000000a00 */
[----:B------:R-:W5:Y:S08]  /*0060*/  LDC.64 R20, c[0x0][0x228] ;  /* 0x00008a00ff147b82 */ /* 0x000f700000000a00 */
[----:B------:R-:W4:Y:S01]  /*0070*/  LDC.64 R10, c[0x0][0x238] ;  /* 0x00008e00ff0a7b82 */ /* 0x000f220000000a00 */
[----:B-1----:R-:W-:-:S07]  /*0080*/  LOP3.LUT R9, R9, 0x7f, RZ, 0xc0, !PT ;  /* 0x0000007f09097812 */ /* 0x002fce00078ec0ff */
[----:B------:R-:W1:Y:S01]  /*0090*/  LDC.64 R6, c[0x0][0x240] ;  /* 0x00009000ff067b82 */ /* 0x000e620000000a00 */
[----:B---3--:R-:W-:Y:S02]  /*00a0*/  SHF.R.S32.HI R2, RZ, 0x18, R0 ;  /* 0x00000018ff027819 */ /* 0x008fe40000011400 */
[----:B------:R-:W-:Y:S02]  /*00b0*/  LEA R9, R0, R9, 0x7 ;  /* 0x0000000900097211 */ /* 0x000fe400078e38ff */
[----:B------:R-:W-:-:S03]  /*00c0*/  SGXT R0, R2, 0x1 ;  /* 0x000000010200781a */ /* 0x000fc60000000200 */
[----:B------:R-:W3:Y:S01]  /*00d0*/  LDC.64 R4, c[0x0][0x248] ;  /* 0x00009200ff047b82 */ /* 0x000ee20000000a00 */
[----:B------:R-:W-:Y:S02]  /*00e0*/  ISETP.GE.AND P0, PT, R9, 0x100, PT ;  /* 0x000001000900780c */ /* 0x000fe40003f06270 */
[----:B------:R-:W-:-:S04]  /*00f0*/  LEA.HI R0, R0, R9, RZ, 0x4 ;  /* 0x0000000900007211 */ /* 0x000fc800078f20ff */
[----:B------:R-:W-:-:S04]  /*0100*/  SHF.R.S32.HI R0, RZ, 0x4, R0 ;  /* 0x00000004ff007819 */ /* 0x000fc80000011400 */
[----:B------:R-:W-:-:S04]  /*0110*/  LEA.HI R2, R0, R0, RZ, 0x2 ;  /* 0x0000000000027211 */ /* 0x000fc800078f10ff */
[----:B------:R-:W-:Y:S02]  /*0120*/  LOP3.LUT R15, R2, 0xfffffffc, RZ, 0xc0, !PT ;  /* 0xfffffffc020f7812 */ /* 0x000fe400078ec0ff */
[----:B------:R-:W1:Y:S02]  /*0130*/  LDC.64 R2, c[0x0][0x210] ;  /* 0x00008400ff027b82 */ /* 0x000e640000000a00 */
[----:B------:R-:W-:Y:S01]  /*0140*/  IADD3 R15, R0, -R15, RZ ;  /* 0x8000000f000f7210 */ /* 0x000fe20007ffe0ff */
[----:B------:R-:W-:-:S04]  /*0150*/  HFMA2.MMA R0, -RZ, RZ, 0, 0 ;  /* 0x00000000ff007435 */ /* 0x000fc800000001ff */
[----:B--2---:R-:W-:-:S06]  /*0160*/  IMAD.WIDE R18, R15, 0x4, R18 ;  /* 0x000000040f127825 */ /* 0x004fcc00078e0212 */
[----:B------:R5:W2:Y:S01]  /*0170*/  @!P0 LDG.E.EL R0, desc[UR4][R18.64] ;  /* 0x0000000412008981 */ /* 0x000aa2000c2e1900 */
[----:B------:R-:W-:Y:S02]  /*0180*/  MOV R8, RZ ;  /* 0x000000ff00087202 */ /* 0x000fe40000000f00 */
[----:B------:R-:W-:Y:S01]  /*0190*/  CS2R R12, SRZ ;  /* 0x00000000000c7805 */ /* 0x000fe2000001ff00 */
[----:B----4-:R-:W-:-:S05]  /*01a0*/  IMAD.WIDE R16, R15, 0x4, R16 ;  /* 0x000000040f107825 */ /* 0x010fca00078e0210 */
[----:B------:R-:W4:Y:S01]  /*01b0*/  @!P0 LDG.E.EL R8, desc[UR4][R16.64] ;  /* 0x0000000410088981 */ /* 0x000f22000c2e1900 */
[----:B-----5:R-:W-:-:S04]  /*01c0*/  IMAD.WIDE R18, R15, 0x4, R20 ;  /* 0x000000040f127825 */ /* 0x020fc800078e0214 */
[----:B01----:R-:W-:Y:S01]  /*01d0*/  IMAD.WIDE R2, R9, 0x4, R2 ;  /* 0x0000000409027825 */ /* 0x003fe200078e0202 */
[----:B------:R-:W5:Y:S04]  /*01e0*/  @!P0 LDG.E.EL R12, desc[UR4][R18.64] ;  /* 0x00000004120c8981 */ /* 0x000f68000c2e1900 */
[----:B------:R-:W4:Y:S01]  /*01f0*/  @!P0 LDG.E R13, desc[UR4][R2.64] ;  /* 0x00000004020d8981 */ /* 0x000f22000c1e1900 */
[----:B------:R-:W-:Y:S01]  /*0200*/  IMAD.WIDE R10, R15, 0x4, R10 ;  /* 0x000000040f0a7825 */ /* 0x000fe200078e020a */
[----:B------:R-:W-:-:S03]  /*0210*/  HFMA2.MMA R20, -RZ, RZ, 0, 0 ;  /* 0x00000000ff147435 */ /* 0x000fc600000001ff */
[----:B------:R-:W-:Y:S01]  /*0220*/  IMAD.WIDE R6, R15, 0x4, R6 ;  /* 0x000000040f067825 */ /* 0x000fe200078e0206 */
[----:B------:R-:W-:-:S03]  /*0230*/  CS2R R14, SRZ ;  /* 0x00000000000e7805 */ /* 0x000fc6000001ff00 */
[----:B---3--:R-:W-:-:S03]  /*0240*/  IMAD.WIDE R4, R9, 0x4, R4 ;  /* 0x0000000409047825 */ /* 0x008fc600078e0204 */
[----:B------:R0:W3:Y:S04]  /*0250*/  @!P0 LDG.E.EL R14, desc[UR4][R10.64] ;  /* 0x000000040a0e8981 */ /* 0x0000e8000c2e1900 */
[----:B------:R-:W3:Y:S04]  /*0260*/  @!P0 LDG.E.EL R15, desc[UR4][R6.64] ;  /* 0x00000004060f8981 */ /* 0x000ee8000c2e1900 */
[----:B------:R-:W3:Y:S01]  /*0270*/  @!P0 LDG.E R20, desc[UR4][R4.64] ;  /* 0x0000000404148981 */ /* 0x000ee2000c1e1900 */
[----:B0-----:R-:W-:Y:S01]  /*0280*/  MOV R10, 0x3e800000 ;  /* 0x3e800000000a7802 */ /* 0x001fe20000000f00 */
[----:B--2---:R-:W-:-:S04]  /*0290*/  FADD R0, R0, 9.9999997473787516356e-06 ;  /* 0x3727c5ac00007421 */ /* 0x004fc80000000000 */
[----:B------:R-:W0:Y:S02]  /*02a0*/  MUFU.SQRT R16, R0 ;  /* 0x0000000000107308 */ /* 0x000e240000002000 */
[C---:B0-----:R-:W-:Y:S02]  /*02b0*/  FSETP.GT.AND P1, PT, R16.reuse, 8.50705917302346158658e+37, PT ;  /* 0x7e8000001000780b */ /* 0x041fe40003f24000 */
[----:B------:R-:W-:-:S11]  /*02c0*/  FSETP.GEU.AND P2, PT, R16, 1.175494350822287508e-38, PT ;  /* 0x008000001000780b */ /* 0x000fd60003f4e000 */
[----:B------:R-:W-:-:S04]  /*02d0*/  @P1 FMUL R16, R16, 0.25 ;  /* 0x3e80000010101820 */ /* 0x000fc80000400000 */
[----:B------:R-:W-:-:S06]  /*02e0*/  @!P2 FMUL R16, R16, 16777216 ;  /* 0x4b8000001010a820 */ /* 0x000fcc0000400000 */
[----:B------:R-:W0:Y:S01]  /*02f0*/  MUFU.RCP R16, R16 ;  /* 0x0000001000107308 */ /* 0x000e220000001000 */
[----:B------:R-:W-:Y:S01]  /*0300*/  FSEL R11, R10, 1, P1 ;  /* 0x3f8000000a0b7808 */ /* 0x000fe20000800000 */
[----:B----4-:R-:W-:-:S04]  /*0310*/  FADD R13, R8, R13 ;  /* 0x0000000d080d7221 */ /* 0x010fc80000000000 */
[----:B------:R-:W-:Y:S01]  /*0320*/  @!P2 FMUL R11, R11, 16777216 ;  /* 0x4b8000000b0ba820 */ /* 0x000fe20000400000 */
[----:B-----5:R-:W-:-:S03]  /*0330*/  FADD R12, R13, -R12 ;  /* 0x8000000c0d0c7221 */ /* 0x020fc60000000000 */
[----:B0-----:R-:W-:-:S04]  /*0340*/  FMUL R11, R16, R11 ;  /* 0x0000000b100b7220 */ /* 0x001fc80000400000 */
[----:B------:R-:W-:-:S04]  /*0350*/  FMUL R12, R12, R11 ;  /* 0x0000000b0c0c7220 */ /* 0x000fc80000400000 */
[----:B---3--:R-:W-:-:S04]  /*0360*/  FFMA R15, R12, R14, R15 ;  /* 0x0000000e0c0f7223 */ /* 0x008fc8000000000f */
[----:B------:R-:W-:-:S04]  /*0370*/  FADD R15, R15, R20 ;  /* 0x000000140f0f7221 */ /* 0x000fc80000000000 */
[----:B------:R-:W-:-:S04]  /*0380*/  FADD R0, RZ, -R15 ;  /* 0x8000000fff007221 */ /* 0x000fc80000000000 */
[----:B------:R-:W-:-:S05]  /*0390*/  FMUL R0, R0, 1.4426950216293334961 ;  /* 0x3fb8aa3b00007820 */ /* 0x000fca0000400000 */
[----:B------:R-:W-:-:S13]  /*03a0*/  FSETP.GEU.AND P1, PT, R0, -126, PT ;  /* 0xc2fc00000000780b */ /* 0x000fda0003f2e000 */
[----:B------:R-:W-:-:S04]  /*03b0*/  @!P1 FMUL R0, R0, 0.5 ;  /* 0x3f00000000009820 */ /* 0x000fc80000400000 */
[----:B------:R-:W0:Y:S02]  /*03c0*/  MUFU.EX2 R4, R0 ;  /* 0x0000000000047308 */ /* 0x000e240000000800 */
[----:B0-----:R-:W-:-:S04]  /*03d0*/  @!P1 FMUL R4, R4, R4 ;  /* 0x0000000404049220 */ /* 0x001fc80000400000 */
[----:B------:R-:W-:Y:S02]  /*03e0*/  FADD R6, R4, 1 ;  /* 0x3f80000004067421 */ /* 0x000fe40000000000 */
[----:B------:R-:W0:Y:S03]  /*03f0*/  LDC.64 R4, c[0x0][0x218] ;  /* 0x00008600ff047b82 */ /* 0x000e260000000a00 */
[----:B------:R-:W-:-:S13]  /*0400*/  FSETP.GT.AND P1, PT, R6, 8.50705917302346158658e+37, PT ;  /* 0x7e8000000600780b */ /* 0x000fda0003f24000 */
[----:B------:R-:W-:-:S06]  /*0410*/  @P1 FMUL R6, R6, 0.25 ;  /* 0x3e80000006061820 */ /* 0x000fcc0000400000 */
[----:B------:R-:W1:Y:S01]  /*0420*/  MUFU.RCP R6, R6 ;  /* 0x0000000600067308 */ /* 0x000e620000001000 */
[----:B------:R-:W-:Y:S01]  /*0430*/  FSEL R7, R10, 1, P1 ;  /* 0x3f8000000a077808 */ /* 0x000fe20000800000 */
[----:B------:R2:W-:Y:S01]  /*0440*/  @!P0 STG.E desc[UR4][R2.64], R13 ;  /* 0x0000000d02008986 */ /* 0x0005e2000c101904 */
[----:B0-----:R-:W-:-:S04]  /*0450*/  IMAD.WIDE R4, R9, 0x4, R4 ;  /* 0x0000000409047825 */ /* 0x001fc800078e0204 */
[----:B-1----:R-:W-:-:S04]  /*0460*/  FMUL R8, R6, R7 ;  /* 0x0000000706087220 */ /* 0x002fc80000400000 */
[----:B------:R-:W-:Y:S01]  /*0470*/  FMUL R15, R15, R8 ;  /* 0x000000080f0f7220 */ /* 0x000fe20000400000 */
[----:B--2---:R-:W-:Y:S06]  /*0480*/  @P0 EXIT ;  /* 0x000000000000094d */ /* 0x004fec0003800000 */
[----:B------:R-:W-:Y:S01]  /*0490*/  STG.E desc[UR4][R4.64], R15 ;  /* 0x0000000f04007986 */ /* 0x000fe2000c101904 */
[----:B------:R-:W-:Y:S05]  /*04a0*/  EXIT ;  /* 0x000000000000794d */ /* 0x000fea0003800000 */
.L_x_0:
[----:B------:R-:W-:-:S00]  /*04b0*/  BRA `(.L_x_0) ;  /* 0xfffffffc00fc7947 */ /* 0x000fc0000383ffff */
[----:B------:R-:W-:-:S00]  /*04c0*/  NOP ;  /* 0x0000000000007918 */ /* 0x000fc00000000000 */
        /* <DEDUP_REMOVED lines=11> */
.L_x_1:


//--------------------- .nv.global.init           --------------------------
	.section	.nv.global.init,"aw",@progbits
.nv.global.init:
	.type		_$_str,@object
	.size		_$_str,(_$_str_$_2 - _$_str)
_$_str:
        /*0000*/ 	.byte	0x5f, 0x5f, 0x43, 0x55, 0x44, 0x41, 0x5f, 0x46, 0x54, 0x5a, 0x00
	.type		_$_str_$_2,@object
	.size		_$_str_$_2,(.L_1 - _$_str_$_2)
_$_str_$_2:
        /*000b*/ 	.byte	0x5f, 0x5f, 0x43, 0x55, 0x44, 0x41, 0x5f, 0x50, 0x52, 0x45, 0x43, 0x5f, 0x53, 0x51, 0x52, 0x54
        /*001b*/ 	.byte	0x00
.L_1:


//--------------------- .nv.constant0.triton_poi_fused__native_batch_norm_legit_no_training_add_convolution_silu_2 --------------------------
	.section	.nv.constant0.triton_poi_fused__native_batch_norm_legit_no_training_add_convolution_silu_2,"a",@progbits
	.sectionflags	@""
	.align	4
.nv.constant0.triton_poi_fused__native_batch_norm_legit_no_training_add_convolution_silu_2:
	.zero		596
